	.headerflags	@"EF_CUDA_TEXMODE_UNIFIED EF_CUDA_64BIT_ADDRESS EF_CUDA_ACCELERATORS EF_CUDA_SM90 EF_CUDA_VIRTUAL_SM(EF_CUDA_SM90)"
	.elftype	@"ET_EXEC"


//--------------------- .nv.info                  --------------------------
	.section	.nv.info,"",@"SHT_CUDA_INFO"
	.align	4


	//----- nvinfo : EIATTR_REGCOUNT
	.align		4
        /*0000*/ 	.byte	0x04, 0x2f
        /*0002*/ 	.short	(.L_1 - .L_0)
	.align		4
.L_0:
        /*0004*/ 	.word	index@(triton_poi_fused__adaptive_avg_pool2d_cat_2)
        /*0008*/ 	.word	0x00000014


	//----- nvinfo : EIATTR_MIN_STACK_SIZE
	.align		4
.L_1:
        /*000c*/ 	.byte	0x04, 0x12
        /*000e*/ 	.short	(.L_3 - .L_2)
	.align		4
.L_2:
        /*0010*/ 	.word	index@(triton_poi_fused__adaptive_avg_pool2d_cat_2)
        /*0014*/ 	.word	0x00000000


	//----- nvinfo : EIATTR_FRAME_SIZE
	.align		4
.L_3:
        /*0018*/ 	.byte	0x04, 0x11
        /*001a*/ 	.short	(.L_5 - .L_4)
	.align		4
.L_4:
        /*001c*/ 	.word	index@(triton_poi_fused__adaptive_avg_pool2d_cat_2)
        /*0020*/ 	.word	0x00000000


	//----- nvinfo : EIATTR_MIN_STACK_SIZE
	.align		4
.L_5:
        /*0024*/ 	.byte	0x04, 0x12
        /*0026*/ 	.short	(.L_7 - .L_6)
	.align		4
.L_6:
        /*0028*/ 	.word	index@(triton_poi_fused__adaptive_avg_pool2d_cat_2)
        /*002c*/ 	.word	0x00000000
.L_7:


//--------------------- .nv.info.triton_poi_fused__adaptive_avg_pool2d_cat_2 --------------------------
	.section	.nv.info.triton_poi_fused__adaptive_avg_pool2d_cat_2,"",@"SHT_CUDA_INFO"
	.sectionflags	@""
	.align	4


	//----- nvinfo : EIATTR_CUDA_API_VERSION
	.align		4
        /*0000*/ 	.byte	0x04, 0x37
        /*0002*/ 	.short	(.L_9 - .L_8)
.L_8:
        /*0004*/ 	.word	0x0000007c


	//----- nvinfo : EIATTR_KPARAM_INFO
	.align		4
.L_9:
        /*0008*/ 	.byte	0x04, 0x17
        /*000a*/ 	.short	(.L_11 - .L_10)
.L_10:
        /*000c*/ 	.word	0x00000000
        /*0010*/ 	.short	0x0002
        /*0012*/ 	.short	0x0010
        /*0014*/ 	.byte	0x00, 0xf0, 0x11, 0x00


	//----- nvinfo : EIATTR_KPARAM_INFO
	.align		4
.L_11:
        /*0018*/ 	.byte	0x04, 0x17
        /*001a*/ 	.short	(.L_13 - .L_12)
.L_12:
        /*001c*/ 	.word	0x00000000
        /*0020*/ 	.short	0x0001
        /*0022*/ 	.short	0x0008
        /*0024*/ 	.byte	0x00, 0xf4, 0x21, 0x00


	//----- nvinfo : EIATTR_KPARAM_INFO
	.align		4
.L_13:
        /*0028*/ 	.byte	0x04, 0x17
        /*002a*/ 	.short	(.L_15 - .L_14)
.L_14:
        /*002c*/ 	.word	0x00000000
        /*0030*/ 	.short	0x0000
        /*0032*/ 	.short	0x0000
        /*0034*/ 	.byte	0x00, 0xf4, 0x21, 0x00


	//----- nvinfo : EIATTR_SPARSE_MMA_MASK
	.align		4
.L_15:
        /*0038*/ 	.byte	0x03, 0x50
        /*003a*/ 	.short	0x0000


	//----- nvinfo : EIATTR_MAXREG_COUNT
	.align		4
        /*003c*/ 	.byte	0x03, 0x1b
        /*003e*/ 	.short	0x00ff


	//----- nvinfo : EIATTR_EXIT_INSTR_OFFSETS
	.align		4
        /*0040*/ 	.byte	0x04, 0x1c
        /*0042*/ 	.short	(.L_17 - .L_16)


	//   ....[0]....
.L_16:
        /*0044*/ 	.word	0x000007b0


	//   ....[1]....
        /*0048*/ 	.word	0x000007d0


	//----- nvinfo : EIATTR_REQNTID
	.align		4
.L_17:
        /*004c*/ 	.byte	0x04, 0x10
        /*004e*/ 	.short	(.L_19 - .L_18)
.L_18:
        /*0050*/ 	.word	0x00000080
        /*0054*/ 	.word	0x00000001
        /*0058*/ 	.word	0x00000001


	//----- nvinfo : EIATTR_CBANK_PARAM_SIZE
	.align		4
.L_19:
        /*005c*/ 	.byte	0x03, 0x19
        /*005e*/ 	.short	0x0014


	//----- nvinfo : EIATTR_PARAM_CBANK
	.align		4
        /*0060*/ 	.byte	0x04, 0x0a
        /*0062*/ 	.short	(.L_21 - .L_20)
	.align		4
.L_20:
        /*0064*/ 	.word	index@(.nv.constant0.triton_poi_fused__adaptive_avg_pool2d_cat_2)
        /*0068*/ 	.short	0x0210
        /*006a*/ 	.short	0x0014


	//----- nvinfo : EIATTR_SW_WAR
	.align		4
.L_21:
        /*006c*/ 	.byte	0x04, 0x36
        /*006e*/ 	.short	(.L_23 - .L_22)
.L_22:
        /*0070*/ 	.word	0x00000008
.L_23:


//--------------------- .nv.callgraph             --------------------------
	.section	.nv.callgraph,"",@"SHT_CUDA_CALLGRAPH"
	.align	4
	.sectionentsize	8
	.align		4
        /*0000*/ 	.word	0x00000000
	.align		4
        /*0004*/ 	.word	0xffffffff
	.align		4
        /*0008*/ 	.word	0x00000000
	.align		4
        /*000c*/ 	.word	0xfffffffe
	.align		4
        /*0010*/ 	.word	0x00000000
	.align		4
        /*0014*/ 	.word	0xfffffffd
	.align		4
        /*0018*/ 	.word	0x00000000
	.align		4
        /*001c*/ 	.word	0xfffffffc


//--------------------- .text.triton_poi_fused__adaptive_avg_pool2d_cat_2 --------------------------
	.section	.text.triton_poi_fused__adaptive_avg_pool2d_cat_2,"ax",@progbits
	.align	128
        .global         triton_poi_fused__adaptive_avg_pool2d_cat_2
        .type           triton_poi_fused__adaptive_avg_pool2d_cat_2,@function
        .size           triton_poi_fused__adaptive_avg_pool2d_cat_2,(.L_x_1 - triton_poi_fused__adaptive_avg_pool2d_cat_2)
        .other          triton_poi_fused__adaptive_avg_pool2d_cat_2,@"STO_CUDA_ENTRY STV_DEFAULT"
triton_poi_fused__adaptive_avg_pool2d_cat_2:
.text.triton_poi_fused__adaptive_avg_pool2d_cat_2:
[----:B------:R-:W0:Y:S01]  /*0000*/  LDC R1, c[0x0][0x28] ;  /* 0x00000a00ff017b82 */ /* 0x000e220000000800 */
[----:B------:R-:W1:Y:S01]  /*0010*/  S2R R0, SR_TID.X ;  /* 0x0000000000007919 */ /* 0x000e620000002100 */
[----:B------:R-:W-:Y:S01]  /*0020*/  ULDC.64 UR4, c[0x0][0x210] ;  /* 0x0000840000047ab9 */ /* 0x000fe20000000a00 */
[----:B------:R-:W2:Y:S01]  /*0030*/  S2R R3, SR_CTAID.X ;  /* 0x0000000000037919 */ /* 0x000ea20000002500 */
[----:B-1----:R-:W-:-:S05]  /*0040*/  LOP3.LUT R0, R0, 0x7f, RZ, 0xc0, !PT ;  /* 0x0000007f00007812 */ /* 0x002fca00078ec0ff */
[----:B--2---:R-:W-:-:S04]  /*0050*/  IMAD R0, R3, 0x80, R0 ;  /* 0x0000008003007824 */ /* 0x004fc800078e0200 */
[----:B------:R-:W-:-:S05]  /*0060*/  IMAD.HI R2, R0, 0x2aaaaaab, RZ ;  /* 0x2aaaaaab00027827 */ /* 0x000fca00078e02ff */
[----:B------:R-:W-:-:S05]  /*0070*/  LEA.HI R3, R2, R2, RZ, 0x1 ;  /* 0x0000000202037211 */ /* 0x000fca00078f08ff */
[----:B------:R-:W-:-:S04]  /*0080*/  IMAD.HI R2, R3, 0x2aaaaaab, RZ ;  /* 0x2aaaaaab03027827 */ /* 0x000fc800078e02ff */
[----:B------:R-:W-:Y:S01]  /*0090*/  IMAD R4, R3, -0x6, R0 ;  /* 0xfffffffa03047824 */ /* 0x000fe200078e0200 */
[----:B------:R-:W-:-:S03]  /*00a0*/  LEA.HI R2, R2, R2, RZ, 0x1 ;  /* 0x0000000202027211 */ /* 0x000fc600078f08ff */
[----:B------:R-:W-:Y:S02]  /*00b0*/  IMAD.SHL.U32 R5, R4, 0x2, RZ ;  /* 0x0000000204057824 */ /* 0x000fe400078e00ff */
[----:B------:R-:W-:-:S03]  /*00c0*/  IMAD R2, R2, -0x6, R3 ;  /* 0xfffffffa02027824 */ /* 0x000fc600078e0203 */
[----:B------:R-:W-:Y:S01]  /*00d0*/  PRMT R5, R5, 0x8880, RZ ;  /* 0x0000888005057816 */ /* 0x000fe200000000ff */
[C---:B------:R-:W-:Y:S02]  /*00e0*/  IMAD.SHL.U32 R3, R2.reuse, 0x2, RZ ;  /* 0x0000000202037824 */ /* 0x040fe400078e00ff */
[----:B------:R-:W-:Y:S02]  /*00f0*/  IMAD.SHL.U32 R2, R2, 0x4, RZ ;  /* 0x0000000402027824 */ /* 0x000fe400078e00ff */
[----:B------:R-:W-:Y:S01]  /*0100*/  IMAD R5, R5, 0x5556, RZ ;  /* 0x0000555605057824 */ /* 0x000fe200078e02ff */
[----:B------:R-:W-:Y:S01]  /*0110*/  PRMT R6, R3, 0x8880, RZ ;  /* 0x0000888003067816 */ /* 0x000fe200000000ff */
[----:B------:R-:W-:-:S04]  /*0120*/  IMAD.SHL.U32 R3, R4, 0x4, RZ ;  /* 0x0000000404037824 */ /* 0x000fc800078e00ff */
[----:B------:R-:W-:Y:S01]  /*0130*/  IMAD.MOV.U32 R4, RZ, RZ, R6 ;  /* 0x000000ffff047224 */ /* 0x000fe200078e0006 */
[----:B------:R-:W-:Y:S02]  /*0140*/  PRMT R2, R3, 0x5410, R2 ;  /* 0x0000541003027816 */ /* 0x000fe40000000002 */
[----:B------:R-:W-:Y:S01]  /*0150*/  SHF.R.S32.HI R3, RZ, 0x10, R5 ;  /* 0x00000010ff037819 */ /* 0x000fe20000011405 */
[----:B------:R-:W-:Y:S02]  /*0160*/  IMAD R4, R4, 0x5556, RZ ;  /* 0x0000555604047824 */ /* 0x000fe400078e02ff */
[----:B------:R-:W-:Y:S01]  /*0170*/  VIADD.16x2 R6, R2, 0x90009 ;  /* 0x0009000902067836 */ /* 0x000fe20000000200 */
[----:B------:R-:W-:Y:S02]  /*0180*/  LOP3.LUT R5, R3, 0xffff, RZ, 0xc0, !PT ;  /* 0x0000ffff03057812 */ /* 0x000fe400078ec0ff */
[--C-:B------:R-:W-:Y:S02]  /*0190*/  SHF.R.S32.HI R2, RZ, 0x10, R4.reuse ;  /* 0x00000010ff027819 */ /* 0x100fe40000011404 */
[----:B------:R-:W-:-:S02]  /*01a0*/  PRMT R4, R6, 0x7632, R4 ;  /* 0x0000763206047816 */ /* 0x000fc40000000004 */
[----:B------:R-:W-:Y:S02]  /*01b0*/  LOP3.LUT R7, R2, 0xffff, RZ, 0xc0, !PT ;  /* 0x0000ffff02077812 */ /* 0x000fe400078ec0ff */
[----:B------:R-:W-:Y:S02]  /*01c0*/  PRMT R8, R4, 0x8880, RZ ;  /* 0x0000888004087816 */ /* 0x000fe400000000ff */
[----:B------:R-:W-:Y:S02]  /*01d0*/  SHF.R.U32.HI R5, RZ, 0xf, R5 ;  /* 0x0000000fff057819 */ /* 0x000fe40000011605 */
[----:B------:R-:W-:Y:S02]  /*01e0*/  SHF.R.U32.HI R4, RZ, 0xf, R7 ;  /* 0x0000000fff047819 */ /* 0x000fe40000011607 */
[----:B------:R-:W-:Y:S01]  /*01f0*/  PRMT R7, R6, 0x8880, RZ ;  /* 0x0000888006077816 */ /* 0x000fe200000000ff */
[----:B------:R-:W-:Y:S01]  /*0200*/  IMAD.MOV.U32 R6, RZ, RZ, R8 ;  /* 0x000000ffff067224 */ /* 0x000fe200078e0008 */
[----:B------:R-:W-:-:S02]  /*0210*/  PRMT R3, R3, 0x5410, R2 ;  /* 0x0000541003037816 */ /* 0x000fc40000000002 */
[----:B------:R-:W-:Y:S01]  /*0220*/  PRMT R4, R5, 0x5410, R4 ;  /* 0x0000541005047816 */ /* 0x000fe20000000004 */
[----:B------:R-:W-:Y:S02]  /*0230*/  IMAD.MOV.U32 R2, RZ, RZ, R7 ;  /* 0x000000ffff027224 */ /* 0x000fe400078e0007 */
[----:B------:R-:W-:Y:S02]  /*0240*/  IMAD R6, R6, 0x2aab, RZ ;  /* 0x00002aab06067824 */ /* 0x000fe400078e02ff */
[----:B------:R-:W-:Y:S02]  /*0250*/  VIADD.16x2 R4, R3, R4 ;  /* 0x0000000403047236 */ /* 0x000fe40000000200 */
[----:B------:R-:W-:Y:S01]  /*0260*/  IMAD R8, R2, 0x2aab, RZ ;  /* 0x00002aab02087824 */ /* 0x000fe200078e02ff */
[----:B------:R-:W-:Y:S01]  /*0270*/  SHF.R.S32.HI R7, RZ, 0x10, R6 ;  /* 0x00000010ff077819 */ /* 0x000fe20000011406 */
[----:B------:R-:W-:Y:S01]  /*0280*/  IMAD.HI R3, R0, 0x38e38e39, RZ ;  /* 0x38e38e3900037827 */ /* 0x000fe200078e02ff */
[----:B------:R-:W-:-:S02]  /*0290*/  PRMT R5, R4, 0x7632, R5 ;  /* 0x0000763204057816 */ /* 0x000fc40000000005 */
[----:B------:R-:W-:Y:S02]  /*02a0*/  SHF.R.S32.HI R8, RZ, 0x10, R8 ;  /* 0x00000010ff087819 */ /* 0x000fe40000011408 */
[----:B------:R-:W-:Y:S02]  /*02b0*/  LOP3.LUT R10, R5, 0xffff, RZ, 0xc0, !PT ;  /* 0x0000ffff050a7812 */ /* 0x000fe400078ec0ff */
[----:B------:R-:W-:Y:S02]  /*02c0*/  LOP3.LUT R9, R7, 0xffff, RZ, 0xc0, !PT ;  /* 0x0000ffff07097812 */ /* 0x000fe400078ec0ff */
[----:B------:R-:W-:Y:S02]  /*02d0*/  LOP3.LUT R11, R8, 0xffff, RZ, 0xc0, !PT ;  /* 0x0000ffff080b7812 */ /* 0x000fe400078ec0ff */
[----:B------:R-:W-:Y:S02]  /*02e0*/  SHF.R.U32.HI R2, RZ, 0x1f, R3 ;  /* 0x0000001fff027819 */ /* 0x000fe40000011603 */
[----:B------:R-:W-:-:S02]  /*02f0*/  LOP3.LUT R6, R4, 0xffff, RZ, 0xc0, !PT ;  /* 0x0000ffff04067812 */ /* 0x000fc400078ec0ff */
[----:B------:R-:W-:Y:S02]  /*0300*/  PRMT R12, R10, 0x8880, RZ ;  /* 0x000088800a0c7816 */ /* 0x000fe400000000ff */
[----:B------:R-:W-:Y:S02]  /*0310*/  SHF.R.U32.HI R9, RZ, 0xf, R9 ;  /* 0x0000000fff097819 */ /* 0x000fe40000011609 */
[----:B------:R-:W-:Y:S02]  /*0320*/  SHF.R.U32.HI R10, RZ, 0xf, R11 ;  /* 0x0000000fff0a7819 */ /* 0x000fe4000001160b */
[----:B------:R-:W-:Y:S02]  /*0330*/  PRMT R6, R6, 0x8880, RZ ;  /* 0x0000888006067816 */ /* 0x000fe400000000ff */
[----:B------:R-:W-:Y:S01]  /*0340*/  LEA.HI.SX32 R3, R3, R2, 0x1d ;  /* 0x0000000203037211 */ /* 0x000fe200078feaff */
[----:B------:R-:W-:Y:S01]  /*0350*/  IMAD.MOV.U32 R2, RZ, RZ, R12 ;  /* 0x000000ffff027224 */ /* 0x000fe200078e000c */
[----:B------:R-:W-:-:S02]  /*0360*/  PRMT R7, R8, 0x5410, R7 ;  /* 0x0000541008077816 */ /* 0x000fc40000000007 */
[----:B------:R-:W-:Y:S01]  /*0370*/  PRMT R10, R10, 0x5410, R9 ;  /* 0x000054100a0a7816 */ /* 0x000fe20000000009 */
[----:B------:R-:W-:Y:S01]  /*0380*/  IMAD R9, R3, 0x10, R6 ;  /* 0x0000001003097824 */ /* 0x000fe200078e0206 */
[----:B------:R-:W-:Y:S01]  /*0390*/  PRMT R15, R5, 0x8880, RZ ;  /* 0x00008880050f7816 */ /* 0x000fe200000000ff */
[----:B------:R-:W-:Y:S01]  /*03a0*/  IMAD.SHL.U32 R8, R2, 0x4, RZ ;  /* 0x0000000402087824 */ /* 0x000fe200078e00ff */
[----:B------:R-:W-:Y:S01]  /*03b0*/  PRMT R17, R4, 0x8880, RZ ;  /* 0x0000888004117816 */ /* 0x000fe200000000ff */
[----:B------:R-:W-:Y:S01]  /*03c0*/  VIADD.16x2 R10, R7, R10 ;  /* 0x0000000a070a7236 */ /* 0x000fe20000000200 */
[--C-:B------:R-:W-:Y:S01]  /*03d0*/  SHF.R.S32.HI R13, RZ, 0x1f, R9.reuse ;  /* 0x0000001fff0d7819 */ /* 0x100fe20000011409 */
[----:B------:R-:W1:Y:S01]  /*03e0*/  LDC.64 R4, c[0x0][0x210] ;  /* 0x00008400ff047b82 */ /* 0x000e620000000a00 */
[----:B------:R-:W-:Y:S01]  /*03f0*/  IADD3 R7, P0, R8, R9, RZ ;  /* 0x0000000908077210 */ /* 0x000fe20007f1e0ff */
[----:B------:R-:W-:Y:S01]  /*0400*/  IMAD.IADD R9, R8, 0x1, R9 ;  /* 0x0000000108097824 */ /* 0x000fe200078e0209 */
[----:B------:R-:W-:Y:S01]  /*0410*/  PRMT R11, R10, 0x7632, R11 ;  /* 0x000076320a0b7816 */ /* 0x000fe2000000000b */
[----:B------:R-:W-:Y:S01]  /*0420*/  VIADD R2, R2, 0x1 ;  /* 0x0000000102027836 */ /* 0x000fe20000000000 */
[----:B------:R-:W-:-:S02]  /*0430*/  LOP3.LUT R12, R10, 0xffff, RZ, 0xc0, !PT ;  /* 0x0000ffff0a0c7812 */ /* 0x000fc400078ec0ff */
[----:B------:R-:W-:Y:S02]  /*0440*/  LEA.HI.X.SX32 R8, R8, R13, 0x1, P0 ;  /* 0x0000000d08087211 */ /* 0x000fe400000f0eff */
[C---:B------:R-:W-:Y:S02]  /*0450*/  PRMT R13, R11.reuse, 0x8880, RZ ;  /* 0x000088800b0d7816 */ /* 0x040fe400000000ff */
[----:B------:R-:W-:Y:S01]  /*0460*/  PRMT R14, R10, 0x8880, RZ ;  /* 0x000088800a0e7816 */ /* 0x000fe200000000ff */
[----:B------:R-:W-:Y:S01]  /*0470*/  VIADD R10, R6, 0x1 ;  /* 0x00000001060a7836 */ /* 0x000fe20000000000 */
[----:B------:R-:W-:Y:S02]  /*0480*/  LOP3.LUT R11, R11, 0xffff, RZ, 0xc0, !PT ;  /* 0x0000ffff0b0b7812 */ /* 0x000fe400078ec0ff */
[----:B------:R-:W-:Y:S01]  /*0490*/  PRMT R6, R12, 0x8880, RZ ;  /* 0x000088800c067816 */ /* 0x000fe200000000ff */
[----:B------:R-:W-:Y:S01]  /*04a0*/  IMAD.MOV.U32 R12, RZ, RZ, R13 ;  /* 0x000000ffff0c7224 */ /* 0x000fe200078e000d */
[----:B------:R-:W-:-:S03]  /*04b0*/  PRMT R13, R11, 0x8880, RZ ;  /* 0x000088800b0d7816 */ /* 0x000fc600000000ff */
[----:B------:R-:W-:Y:S01]  /*04c0*/  IMAD.MOV.U32 R11, RZ, RZ, R6 ;  /* 0x000000ffff0b7224 */ /* 0x000fe200078e0006 */
[----:B------:R-:W-:Y:S02]  /*04d0*/  ISETP.GE.AND P0, PT, R15, R12, PT ;  /* 0x0000000c0f00720c */ /* 0x000fe40003f06270 */
[----:B------:R-:W-:Y:S01]  /*04e0*/  LEA R6, P4, R7, UR4, 0x2 ;  /* 0x0000000407067c11 */ /* 0x000fe2000f8810ff */
[----:B-1----:R-:W-:Y:S01]  /*04f0*/  IMAD.WIDE R4, R9, 0x4, R4 ;  /* 0x0000000409047825 */ /* 0x002fe200078e0204 */
[----:B------:R-:W-:Y:S02]  /*0500*/  ISETP.GE.AND P1, PT, R10, R11, PT ;  /* 0x0000000b0a00720c */ /* 0x000fe40003f26270 */
[----:B------:R-:W-:Y:S02]  /*0510*/  ISETP.LT.AND P0, PT, R17, R14, !P0 ;  /* 0x0000000e1100720c */ /* 0x000fe40004701270 */
[----:B------:R-:W-:Y:S01]  /*0520*/  ISETP.GE.AND P2, PT, R2, R13, PT ;  /* 0x0000000d0200720c */ /* 0x000fe20003f46270 */
[----:B------:R-:W-:Y:S01]  /*0530*/  IMAD.MOV.U32 R2, RZ, RZ, RZ ;  /* 0x000000ffff027224 */ /* 0x000fe200078e00ff */
[----:B------:R-:W-:-:S02]  /*0540*/  ISETP.LT.AND P1, PT, R15, R12, !P1 ;  /* 0x0000000c0f00720c */ /* 0x000fc40004f21270 */
[----:B------:R-:W-:Y:S02]  /*0550*/  LEA.HI.X R7, R7, UR5, R8, 0x2, P4 ;  /* 0x0000000507077c11 */ /* 0x000fe4000a0f1408 */
[----:B------:R-:W-:Y:S02]  /*0560*/  CS2R R8, SRZ ;  /* 0x0000000000087805 */ /* 0x000fe4000001ff00 */
[C---:B------:R-:W-:Y:S01]  /*0570*/  ISETP.LT.AND P3, PT, R0.reuse, 0x240, P0 ;  /* 0x000002400000780c */ /* 0x040fe20000761270 */
[----:B------:R-:W-:Y:S01]  /*0580*/  ULDC.64 UR4, c[0x0][0x208] ;  /* 0x0000820000047ab9 */ /* 0x000fe20000000a00 */
[----:B------:R-:W-:Y:S02]  /*0590*/  ISETP.LT.AND P5, PT, R17, R14, !P2 ;  /* 0x0000000e1100720c */ /* 0x000fe400057a1270 */
[----:B------:R-:W-:Y:S02]  /*05a0*/  ISETP.LT.AND P4, PT, R0, 0x240, P1 ;  /* 0x000002400000780c */ /* 0x000fe40000f81270 */
[----:B------:R-:W-:-:S02]  /*05b0*/  ISETP.LT.AND P2, PT, R10, R11, !P2 ;  /* 0x0000000b0a00720c */ /* 0x000fc40005741270 */
[----:B------:R-:W-:Y:S02]  /*05c0*/  FSEL R11, RZ, 1, !P0 ;  /* 0x3f800000ff0b7808 */ /* 0x000fe40004000000 */
[C---:B------:R-:W-:Y:S02]  /*05d0*/  ISETP.LT.AND P6, PT, R0.reuse, 0x240, P5 ;  /* 0x000002400000780c */ /* 0x040fe40002fc1270 */
[----:B------:R-:W-:Y:S01]  /*05e0*/  ISETP.LT.AND P0, PT, R0, 0x240, P2 ;  /* 0x000002400000780c */ /* 0x000fe20001701270 */
[----:B------:R-:W-:Y:S01]  /*05f0*/  IMAD.MOV.U32 R10, RZ, RZ, RZ ;  /* 0x000000ffff0a7224 */ /* 0x000fe200078e00ff */
[----:B------:R1:W2:Y:S04]  /*0600*/  @P3 LDG.E.EL R2, desc[UR4][R4.64] ;  /* 0x0000000404023981 */ /* 0x0002a8000c2e1900 */
[----:B------:R-:W3:Y:S05]  /*0610*/  @P4 LDG.E.EL R8, desc[UR4][R6.64+0x4] ;  /* 0x0000040406084981 */ /* 0x000eea000c2e1900 */
[----:B------:R-:W4:Y:S01]  /*0620*/  @P6 LDG.E.EL R9, desc[UR4][R6.64+0x10] ;  /* 0x0000100406096981 */ /* 0x000f22000c2e1900 */
[----:B------:R-:W-:Y:S01]  /*0630*/  FSEL R12, RZ, 1, !P1 ;  /* 0x3f800000ff0c7808 */ /* 0x000fe20004800000 */
[----:B-1----:R-:W1:Y:S02]  /*0640*/  LDC.64 R4, c[0x0][0x218] ;  /* 0x00008600ff047b82 */ /* 0x002e640000000a00 */
[----:B------:R-:W5:Y:S01]  /*0650*/  @P0 LDG.E.EL R10, desc[UR4][R6.64+0x14] ;  /* 0x00001404060a0981 */ /* 0x000f62000c2e1900 */
[----:B------:R-:W-:Y:S01]  /*0660*/  FSEL R14, RZ, 1, !P5 ;  /* 0x3f800000ff0e7808 */ /* 0x000fe20006800000 */
[----:B------:R-:W-:Y:S01]  /*0670*/  FADD R11, R11, R12 ;  /* 0x0000000c0b0b7221 */ /* 0x000fe20000000000 */
[----:B------:R-:W-:-:S03]  /*0680*/  FSEL R12, RZ, 1, !P2 ;  /* 0x3f800000ff0c7808 */ /* 0x000fc60005000000 */
[----:B------:R-:W-:-:S04]  /*0690*/  FADD R11, R11, R14 ;  /* 0x0000000e0b0b7221 */ /* 0x000fc80000000000 */
[----:B------:R-:W-:-:S05]  /*06a0*/  FADD R11, R11, R12 ;  /* 0x0000000c0b0b7221 */ /* 0x000fca0000000000 */
[----:B------:R-:W-:-:S13]  /*06b0*/  FSETP.GEU.AND P1, PT, R11, 1.175494350822287508e-38, PT ;  /* 0x008000000b00780b */ /* 0x000fda0003f2e000 */
[----:B------:R-:W-:-:S06]  /*06c0*/  @!P1 FMUL R11, R11, 16777216 ;  /* 0x4b8000000b0b9820 */ /* 0x000fcc0000400000 */
[----:B------:R-:W1:Y:S01]  /*06d0*/  MUFU.RCP R11, R11 ;  /* 0x0000000b000b7308 */ /* 0x000e620000001000 */
[----:B--2---:R-:W-:Y:S02]  /*06e0*/  SEL R13, R2, RZ, P3 ;  /* 0x000000ff020d7207 */ /* 0x004fe40001800000 */
[----:B---3--:R-:W-:Y:S02]  /*06f0*/  SEL R8, R8, RZ, P4 ;  /* 0x000000ff08087207 */ /* 0x008fe40002000000 */
[----:B----4-:R-:W-:-:S03]  /*0700*/  SEL R9, R9, RZ, P6 ;  /* 0x000000ff09097207 */ /* 0x010fc60003000000 */
[----:B------:R-:W-:Y:S01]  /*0710*/  FADD R8, R13, R8 ;  /* 0x000000080d087221 */ /* 0x000fe20000000000 */
[----:B-----5:R-:W-:-:S03]  /*0720*/  SEL R10, R10, RZ, P0 ;  /* 0x000000ff0a0a7207 */ /* 0x020fc60000000000 */
[----:B------:R-:W-:Y:S01]  /*0730*/  FADD R9, R8, R9 ;  /* 0x0000000908097221 */ /* 0x000fe20000000000 */
[----:B------:R-:W-:Y:S01]  /*0740*/  ISETP.GE.AND P0, PT, R0, 0x240, PT ;  /* 0x000002400000780c */ /* 0x000fe20003f06270 */
[----:B------:R-:W-:Y:S02]  /*0750*/  IMAD R0, R3, -0x24, R0 ;  /* 0xffffffdc03007824 */ /* 0x000fe400078e0200 */
[----:B------:R-:W-:Y:S02]  /*0760*/  FADD R10, R9, R10 ;  /* 0x0000000a090a7221 */ /* 0x000fe40000000000 */
[----:B------:R-:W-:Y:S02]  /*0770*/  IMAD R3, R3, 0x6e, R0 ;  /* 0x0000006e03037824 */ /* 0x000fe400078e0200 */
[----:B------:R-:W-:Y:S02]  /*0780*/  @!P1 FMUL R10, R10, 16777216 ;  /* 0x4b8000000a0a9820 */ /* 0x000fe40000400000 */
[----:B-1----:R-:W-:-:S04]  /*0790*/  IMAD.WIDE R4, R3, 0x4, R4 ;  /* 0x0000000403047825 */ /* 0x002fc800078e0204 */
[----:B0-----:R-:W-:Y:S01]  /*07a0*/  FMUL R3, R11, R10 ;  /* 0x0000000a0b037220 */ /* 0x001fe20000400000 */
[----:B------:R-:W-:Y:S06]  /*07b0*/  @P0 EXIT ;  /* 0x000000000000094d */ /* 0x000fec0003800000 */
[----:B------:R-:W-:Y:S01]  /*07c0*/  STG.E desc[UR4][R4.64], R3 ;  /* 0x0000000304007986 */ /* 0x000fe2000c101904 */
[----:B------:R-:W-:Y:S05]  /*07d0*/  EXIT ;  /* 0x000000000000794d */ /* 0x000fea0003800000 */
.L_x_0:
[----:B------:R-:W-:-:S00]  /*07e0*/  BRA `(.L_x_0) ;  /* 0xfffffffc00fc7947 */ /* 0x000fc0000383ffff */
[----:B------:R-:W-:-:S00]  /*07f0*/  NOP ;  /* 0x0000000000007918 */ /* 0x000fc00000000000 */
        /* <DEDUP_REMOVED lines=8> */
.L_x_1:


//--------------------- .nv.constant0.triton_poi_fused__adaptive_avg_pool2d_cat_2 --------------------------
	.section	.nv.constant0.triton_poi_fused__adaptive_avg_pool2d_cat_2,"a",@progbits
	.sectionflags	@""
	.align	4
.nv.constant0.triton_poi_fused__adaptive_avg_pool2d_cat_2:
	.zero		548
